	.headerflags	@"EF_CUDA_TEXMODE_UNIFIED EF_CUDA_64BIT_ADDRESS EF_CUDA_ACCELERATORS EF_CUDA_SM90 EF_CUDA_VIRTUAL_SM(EF_CUDA_SM90)"
	.elftype	@"ET_EXEC"


//--------------------- .nv.info                  --------------------------
	.section	.nv.info,"",@"SHT_CUDA_INFO"
	.align	4


	//----- nvinfo : EIATTR_REGCOUNT
	.align		4
        /*0000*/ 	.byte	0x04, 0x2f
        /*0002*/ 	.short	(.L_3 - .L_2)
	.align		4
.L_2:
        /*0004*/ 	.word	index@(triton_poi_fused__native_batch_norm_legit_no_training_add_native_batch_norm_backward_relu_34)
        /*0008*/ 	.word	0x0000002b


	//----- nvinfo : EIATTR_MIN_STACK_SIZE
	.align		4
.L_3:
        /*000c*/ 	.byte	0x04, 0x12
        /*000e*/ 	.short	(.L_5 - .L_4)
	.align		4
.L_4:
        /*0010*/ 	.word	index@(triton_poi_fused__native_batch_norm_legit_no_training_add_native_batch_norm_backward_relu_34)
        /*0014*/ 	.word	0x00000000


	//----- nvinfo : EIATTR_FRAME_SIZE
	.align		4
.L_5:
        /*0018*/ 	.byte	0x04, 0x11
        /*001a*/ 	.short	(.L_7 - .L_6)
	.align		4
.L_6:
        /*001c*/ 	.word	index@(triton_poi_fused__native_batch_norm_legit_no_training_add_native_batch_norm_backward_relu_34)
        /*0020*/ 	.word	0x00000000


	//----- nvinfo : EIATTR_MIN_STACK_SIZE
	.align		4
.L_7:
        /*0024*/ 	.byte	0x04, 0x12
        /*0026*/ 	.short	(.L_9 - .L_8)
	.align		4
.L_8:
        /*0028*/ 	.word	index@(triton_poi_fused__native_batch_norm_legit_no_training_add_native_batch_norm_backward_relu_34)
        /*002c*/ 	.word	0x00000000
.L_9:


//--------------------- .nv.info.triton_poi_fused__native_batch_norm_legit_no_training_add_native_batch_norm_backward_relu_34 --------------------------
	.section	.nv.info.triton_poi_fused__native_batch_norm_legit_no_training_add_native_batch_norm_backward_relu_34,"",@"SHT_CUDA_INFO"
	.sectionflags	@""
	.align	4


	//----- nvinfo : EIATTR_CUDA_API_VERSION
	.align		4
        /*0000*/ 	.byte	0x04, 0x37
        /*0002*/ 	.short	(.L_11 - .L_10)
.L_10:
        /*0004*/ 	.word	0x0000007c


	//----- nvinfo : EIATTR_KPARAM_INFO
	.align		4
.L_11:
        /*0008*/ 	.byte	0x04, 0x17
        /*000a*/ 	.short	(.L_13 - .L_12)
.L_12:
        /*000c*/ 	.word	0x00000000
        /*0010*/ 	.short	0x000b
        /*0012*/ 	.short	0x0058
        /*0014*/ 	.byte	0x00, 0xf0, 0x11, 0x00


	//----- nvinfo : EIATTR_KPARAM_INFO
	.align		4
.L_13:
        /*0018*/ 	.byte	0x04, 0x17
        /*001a*/ 	.short	(.L_15 - .L_14)
.L_14:
        /*001c*/ 	.word	0x00000000
        /*0020*/ 	.short	0x000a
        /*0022*/ 	.short	0x0050
        /*0024*/ 	.byte	0x00, 0xf4, 0x21, 0x00


	//----- nvinfo : EIATTR_KPARAM_INFO
	.align		4
.L_15:
        /*0028*/ 	.byte	0x04, 0x17
        /*002a*/ 	.short	(.L_17 - .L_16)
.L_16:
        /*002c*/ 	.word	0x00000000
        /*0030*/ 	.short	0x0009
        /*0032*/ 	.short	0x0048
        /*0034*/ 	.byte	0x00, 0xf4, 0x21, 0x00


	//----- nvinfo : EIATTR_KPARAM_INFO
	.align		4
.L_17:
        /*0038*/ 	.byte	0x04, 0x17
        /*003a*/ 	.short	(.L_19 - .L_18)
.L_18:
        /*003c*/ 	.word	0x00000000
        /*0040*/ 	.short	0x0008
        /*0042*/ 	.short	0x0040
        /*0044*/ 	.byte	0x00, 0xf4, 0x21, 0x00


	//----- nvinfo : EIATTR_KPARAM_INFO
	.align		4
.L_19:
        /*0048*/ 	.byte	0x04, 0x17
        /*004a*/ 	.short	(.L_21 - .L_20)
.L_20:
        /*004c*/ 	.word	0x00000000
        /*0050*/ 	.short	0x0007
        /*0052*/ 	.short	0x0038
        /*0054*/ 	.byte	0x00, 0xf4, 0x21, 0x00


	//----- nvinfo : EIATTR_KPARAM_INFO
	.align		4
.L_21:
        /*0058*/ 	.byte	0x04, 0x17
        /*005a*/ 	.short	(.L_23 - .L_22)
.L_22:
        /*005c*/ 	.word	0x00000000
        /*0060*/ 	.short	0x0006
        /*0062*/ 	.short	0x0030
        /*0064*/ 	.byte	0x00, 0xf4, 0x21, 0x00


	//----- nvinfo : EIATTR_KPARAM_INFO
	.align		4
.L_23:
        /*0068*/ 	.byte	0x04, 0x17
        /*006a*/ 	.short	(.L_25 - .L_24)
.L_24:
        /*006c*/ 	.word	0x00000000
        /*0070*/ 	.short	0x0005
        /*0072*/ 	.short	0x0028
        /*0074*/ 	.byte	0x00, 0xf4, 0x21, 0x00


	//----- nvinfo : EIATTR_KPARAM_INFO
	.align		4
.L_25:
        /*0078*/ 	.byte	0x04, 0x17
        /*007a*/ 	.short	(.L_27 - .L_26)
.L_26:
        /*007c*/ 	.word	0x00000000
        /*0080*/ 	.short	0x0004
        /*0082*/ 	.short	0x0020
        /*0084*/ 	.byte	0x00, 0xf4, 0x21, 0x00


	//----- nvinfo : EIATTR_KPARAM_INFO
	.align		4
.L_27:
        /*0088*/ 	.byte	0x04, 0x17
        /*008a*/ 	.short	(.L_29 - .L_28)
.L_28:
        /*008c*/ 	.word	0x00000000
        /*0090*/ 	.short	0x0003
        /*0092*/ 	.short	0x0018
        /*0094*/ 	.byte	0x00, 0xf4, 0x21, 0x00


	//----- nvinfo : EIATTR_KPARAM_INFO
	.align		4
.L_29:
        /*0098*/ 	.byte	0x04, 0x17
        /*009a*/ 	.short	(.L_31 - .L_30)
.L_30:
        /*009c*/ 	.word	0x00000000
        /*00a0*/ 	.short	0x0002
        /*00a2*/ 	.short	0x0010
        /*00a4*/ 	.byte	0x00, 0xf4, 0x21, 0x00


	//----- nvinfo : EIATTR_KPARAM_INFO
	.align		4
.L_31:
        /*00a8*/ 	.byte	0x04, 0x17
        /*00aa*/ 	.short	(.L_33 - .L_32)
.L_32:
        /*00ac*/ 	.word	0x00000000
        /*00b0*/ 	.short	0x0001
        /*00b2*/ 	.short	0x0008
        /*00b4*/ 	.byte	0x00, 0xf4, 0x21, 0x00


	//----- nvinfo : EIATTR_KPARAM_INFO
	.align		4
.L_33:
        /*00b8*/ 	.byte	0x04, 0x17
        /*00ba*/ 	.short	(.L_35 - .L_34)
.L_34:
        /*00bc*/ 	.word	0x00000000
        /*00c0*/ 	.short	0x0000
        /*00c2*/ 	.short	0x0000
        /*00c4*/ 	.byte	0x00, 0xf4, 0x21, 0x00


	//----- nvinfo : EIATTR_SPARSE_MMA_MASK
	.align		4
.L_35:
        /*00c8*/ 	.byte	0x03, 0x50
        /*00ca*/ 	.short	0x0000


	//----- nvinfo : EIATTR_MAXREG_COUNT
	.align		4
        /*00cc*/ 	.byte	0x03, 0x1b
        /*00ce*/ 	.short	0x00ff


	//----- nvinfo : EIATTR_EXIT_INSTR_OFFSETS
	.align		4
        /*00d0*/ 	.byte	0x04, 0x1c
        /*00d2*/ 	.short	(.L_37 - .L_36)


	//   ....[0]....
.L_36:
        /*00d4*/ 	.word	0x00000a70


	//----- nvinfo : EIATTR_REQNTID
	.align		4
.L_37:
        /*00d8*/ 	.byte	0x04, 0x10
        /*00da*/ 	.short	(.L_39 - .L_38)
.L_38:
        /*00dc*/ 	.word	0x00000080
        /*00e0*/ 	.word	0x00000001
        /*00e4*/ 	.word	0x00000001


	//----- nvinfo : EIATTR_CBANK_PARAM_SIZE
	.align		4
.L_39:
        /*00e8*/ 	.byte	0x03, 0x19
        /*00ea*/ 	.short	0x005c


	//----- nvinfo : EIATTR_PARAM_CBANK
	.align		4
        /*00ec*/ 	.byte	0x04, 0x0a
        /*00ee*/ 	.short	(.L_41 - .L_40)
	.align		4
.L_40:
        /*00f0*/ 	.word	index@(.nv.constant0.triton_poi_fused__native_batch_norm_legit_no_training_add_native_batch_norm_backward_relu_34)
        /*00f4*/ 	.short	0x0210
        /*00f6*/ 	.short	0x005c


	//----- nvinfo : EIATTR_SW_WAR
	.align		4
.L_41:
        /*00f8*/ 	.byte	0x04, 0x36
        /*00fa*/ 	.short	(.L_43 - .L_42)
.L_42:
        /*00fc*/ 	.word	0x00000008
.L_43:


//--------------------- .nv.callgraph             --------------------------
	.section	.nv.callgraph,"",@"SHT_CUDA_CALLGRAPH"
	.align	4
	.sectionentsize	8
	.align		4
        /*0000*/ 	.word	0x00000000
	.align		4
        /*0004*/ 	.word	0xffffffff
	.align		4
        /*0008*/ 	.word	0x00000000
	.align		4
        /*000c*/ 	.word	0xfffffffe
	.align		4
        /*0010*/ 	.word	0x00000000
	.align		4
        /*0014*/ 	.word	0xfffffffd
	.align		4
        /*0018*/ 	.word	0x00000000
	.align		4
        /*001c*/ 	.word	0xfffffffc


//--------------------- .nv.constant4             --------------------------
	.section	.nv.constant4,"a",@progbits
	.align	8
	.align		8
.nv.constant4:
        /*0000*/ 	.dword	_$_str
	.align		8
        /*0008*/ 	.dword	_$_str_$_2


//--------------------- .text.triton_poi_fused__native_batch_norm_legit_no_training_add_native_batch_norm_backward_relu_34 --------------------------
	.section	.text.triton_poi_fused__native_batch_norm_legit_no_training_add_native_batch_norm_backward_relu_34,"ax",@progbits
	.align	128
        .global         triton_poi_fused__native_batch_norm_legit_no_training_add_native_batch_norm_backward_relu_34
        .type           triton_poi_fused__native_batch_norm_legit_no_training_add_native_batch_norm_backward_relu_34,@function
        .size           triton_poi_fused__native_batch_norm_legit_no_training_add_native_batch_norm_backward_relu_34,(.L_x_1 - triton_poi_fused__native_batch_norm_legit_no_training_add_native_batch_norm_backward_relu_34)
        .other          triton_poi_fused__native_batch_norm_legit_no_training_add_native_batch_norm_backward_relu_34,@"STO_CUDA_ENTRY STV_DEFAULT"
triton_poi_fused__native_batch_norm_legit_no_training_add_native_batch_norm_backward_relu_34:
.text.triton_poi_fused__native_batch_norm_legit_no_training_add_native_batch_norm_backward_relu_34:
[----:B------:R-:W-:Y:S01]  /*0000*/  LDC R1, c[0x0][0x28] ;  /* 0x00000a00ff017b82 */ /* 0x000fe20000000800 */
[----:B------:R-:W1:Y:S07]  /*0010*/  S2R R0, SR_TID.X ;  /* 0x0000000000007919 */ /* 0x000e6e0000002100 */
[----:B------:R-:W2:Y:S01]  /*0020*/  LDC.64 R28, c[0x0][0x240] ;  /* 0x00009000ff1c7b82 */ /* 0x000ea20000000a00 */
[----:B------:R-:W-:Y:S01]  /*0030*/  ULDC.64 UR4, c[0x0][0x208] ;  /* 0x0000820000047ab9 */ /* 0x000fe20000000a00 */
[----:B------:R-:W3:Y:S06]  /*0040*/  S2R R5, SR_CTAID.X ;  /* 0x0000000000057919 */ /* 0x000eec0000002500 */
[----:B------:R-:W4:Y:S08]  /*0050*/  LDC.64 R34, c[0x0][0x228] ;  /* 0x00008a00ff227b82 */ /* 0x000f300000000a00 */
[----:B------:R-:W5:Y:S01]  /*0060*/  LDC.64 R36, c[0x0][0x230] ;  /* 0x00008c00ff247b82 */ /* 0x000f620000000a00 */
[----:B-1----:R-:W-:-:S02]  /*0070*/  SHF.L.U32 R0, R0, 0x2, RZ ;  /* 0x0000000200007819 */ /* 0x002fc400000006ff */
[----:B---3--:R-:W-:Y:S02]  /*0080*/  SHF.R.S32.HI R3, RZ, 0x15, R5 ;  /* 0x00000015ff037819 */ /* 0x008fe40000011405 */
[----:B------:R-:W-:Y:S02]  /*0090*/  LOP3.LUT R0, R0, 0x1fc, RZ, 0xc0, !PT ;  /* 0x000001fc00007812 */ /* 0x000fe400078ec0ff */
[----:B------:R-:W-:Y:S02]  /*00a0*/  SGXT R3, R3, 0x1 ;  /* 0x000000010303781a */ /* 0x000fe40000000200 */
[----:B------:R-:W-:-:S04]  /*00b0*/  LEA R0, R5, R0, 0xa ;  /* 0x0000000005007211 */ /* 0x000fc800078e50ff */
[----:B------:R-:W-:-:S04]  /*00c0*/  LEA.HI R3, R3, R0, RZ, 0x7 ;  /* 0x0000000003037211 */ /* 0x000fc800078f38ff */
[----:B------:R-:W-:-:S04]  /*00d0*/  LOP3.LUT R3, R3, 0xffffff80, RZ, 0xc0, !PT ;  /* 0xffffff8003037812 */ /* 0x000fc800078ec0ff */
[----:B------:R-:W-:Y:S01]  /*00e0*/  IADD3 R32, R0, -R3, RZ ;  /* 0x8000000300207210 */ /* 0x000fe20007ffe0ff */
[----:B----4-:R-:W-:Y:S01]  /*00f0*/  IMAD.WIDE R34, R0, 0x4, R34 ;  /* 0x0000000400227825 */ /* 0x010fe200078e0222 */
[----:B------:R-:W1:Y:S03]  /*0100*/  LDC.64 R2, c[0x0][0x220] ;  /* 0x00008800ff027b82 */ /* 0x000e660000000a00 */
[----:B--2---:R-:W-:Y:S01]  /*0110*/  IMAD.WIDE R28, R32, 0x4, R28 ;  /* 0x00000004201c7825 */ /* 0x004fe200078e021c */
[----:B------:R-:W2:Y:S03]  /*0120*/  LDG.E.128 R24, desc[UR4][R34.64] ;  /* 0x0000000422187981 */ /* 0x000ea6000c1e1d00 */
[C---:B-----5:R-:W-:Y:S01]  /*0130*/  IMAD.WIDE R36, R0.reuse, 0x4, R36 ;  /* 0x0000000400247825 */ /* 0x060fe200078e0224 */
[----:B------:R-:W3:Y:S04]  /*0140*/  LDG.E.128 R12, desc[UR4][R34.64+0x800] ;  /* 0x00080004220c7981 */ /* 0x000ee8000c1e1d00 */
[----:B------:R-:W4:Y:S04]  /*0150*/  LDG.E.EL.128 R28, desc[UR4][R28.64] ;  /* 0x000000041c1c7981 */ /* 0x000f28000c2e1d00 */
[----:B------:R-:W2:Y:S04]  /*0160*/  LDG.E.128 R8, desc[UR4][R36.64] ;  /* 0x0000000424087981 */ /* 0x000ea8000c1e1d00 */
[----:B------:R5:W3:Y:S01]  /*0170*/  LDG.E.128 R16, desc[UR4][R36.64+0x800] ;  /* 0x0008000424107981 */ /* 0x000ae2000c1e1d00 */
[----:B-1----:R-:W-:-:S05]  /*0180*/  IMAD.WIDE R2, R0, 0x4, R2 ;  /* 0x0000000400027825 */ /* 0x002fca00078e0202 */
[----:B------:R-:W2:Y:S01]  /*0190*/  LDG.E.128 R20, desc[UR4][R2.64+0x800] ;  /* 0x0008000402147981 */ /* 0x000ea2000c1e1d00 */
[----:B0----5:R-:W0:Y:S03]  /*01a0*/  LDC.64 R36, c[0x0][0x210] ;  /* 0x00008400ff247b82 */ /* 0x021e260000000a00 */
[----:B------:R1:W5:Y:S01]  /*01b0*/  LDG.E.128 R4, desc[UR4][R2.64] ;  /* 0x0000000402047981 */ /* 0x000362000c1e1d00 */
[----:B0-----:R-:W-:-:S04]  /*01c0*/  IMAD.WIDE R36, R0, 0x4, R36 ;  /* 0x0000000400247825 */ /* 0x001fc800078e0224 */
[----:B----4-:R-:W-:Y:S01]  /*01d0*/  FADD R28, R28, 9.9999997473787516356e-06 ;  /* 0x3727c5ac1c1c7421 */ /* 0x010fe20000000000 */
[----:B------:R-:W-:-:S03]  /*01e0*/  FADD R29, R29, 9.9999997473787516356e-06 ;  /* 0x3727c5ac1d1d7421 */ /* 0x000fc60000000000 */
[----:B------:R-:W0:Y:S01]  /*01f0*/  MUFU.SQRT R38, R28 ;  /* 0x0000001c00267308 */ /* 0x000e220000002000 */
[----:B------:R-:W-:Y:S01]  /*0200*/  FADD R33, R30, 9.9999997473787516356e-06 ;  /* 0x3727c5ac1e217421 */ /* 0x000fe20000000000 */
[----:B------:R-:W-:-:S06]  /*0210*/  FADD R31, R31, 9.9999997473787516356e-06 ;  /* 0x3727c5ac1f1f7421 */ /* 0x000fcc0000000000 */
[----:B------:R-:W4:Y:S08]  /*0220*/  MUFU.SQRT R40, R29 ;  /* 0x0000001d00287308 */ /* 0x000f300000002000 */
[----:B------:R-:W1:Y:S01]  /*0230*/  MUFU.SQRT R30, R31 ;  /* 0x0000001f001e7308 */ /* 0x000e620000002000 */
[C---:B0-----:R-:W-:Y:S01]  /*0240*/  FSETP.GT.AND P6, PT, R38.reuse, 8.50705917302346158658e+37, PT ;  /* 0x7e8000002600780b */ /* 0x041fe20003fc4000 */
[----:B------:R-:W-:Y:S01]  /*0250*/  HFMA2.MMA R28, -RZ, RZ, 1.625, 0 ;  /* 0x3e800000ff1c7435 */ /* 0x000fe200000001ff */
[----:B------:R-:W-:-:S05]  /*0260*/  FSETP.GEU.AND P5, PT, R38, 1.175494350822287508e-38, PT ;  /* 0x008000002600780b */ /* 0x000fca0003fae000 */
[----:B------:R-:W0:Y:S01]  /*0270*/  MUFU.SQRT R33, R33 ;  /* 0x0000002100217308 */ /* 0x000e220000002000 */
[C---:B----4-:R-:W-:Y:S02]  /*0280*/  FSETP.GT.AND P4, PT, R40.reuse, 8.50705917302346158658e+37, PT ;  /* 0x7e8000002800780b */ /* 0x050fe40003f84000 */
[----:B------:R-:W-:-:S03]  /*0290*/  FSETP.GEU.AND P3, PT, R40, 1.175494350822287508e-38, PT ;  /* 0x008000002800780b */ /* 0x000fc60003f6e000 */
[----:B------:R-:W-:Y:S01]  /*02a0*/  @P6 FMUL R38, R38, 0.25 ;  /* 0x3e80000026266820 */ /* 0x000fe20000400000 */
[----:B-1----:R-:W-:Y:S02]  /*02b0*/  FSETP.GT.AND P1, PT, R30, 8.50705917302346158658e+37, PT ;  /* 0x7e8000001e00780b */ /* 0x002fe40003f24000 */
[----:B------:R-:W-:Y:S01]  /*02c0*/  FSEL R34, R28, 1, P6 ;  /* 0x3f8000001c227808 */ /* 0x000fe20003000000 */
[----:B------:R-:W-:Y:S01]  /*02d0*/  @!P5 FMUL R38, R38, 16777216 ;  /* 0x4b8000002626d820 */ /* 0x000fe20000400000 */
[----:B------:R-:W-:Y:S02]  /*02e0*/  FSETP.GEU.AND P6, PT, R30, 1.175494350822287508e-38, PT ;  /* 0x008000001e00780b */ /* 0x000fe40003fce000 */
[C---:B0-----:R-:W-:Y:S01]  /*02f0*/  FSETP.GT.AND P2, PT, R33.reuse, 8.50705917302346158658e+37, PT ;  /* 0x7e8000002100780b */ /* 0x041fe20003f44000 */
[----:B------:R-:W-:Y:S01]  /*0300*/  @P4 FMUL R40, R40, 0.25 ;  /* 0x3e80000028284820 */ /* 0x000fe20000400000 */
[----:B------:R-:W-:Y:S01]  /*0310*/  FSETP.GEU.AND P0, PT, R33, 1.175494350822287508e-38, PT ;  /* 0x008000002100780b */ /* 0x000fe20003f0e000 */
[----:B------:R0:W1:Y:S02]  /*0320*/  MUFU.RCP R3, R38 ;  /* 0x0000002600037308 */ /* 0x0000640000001000 */
[----:B------:R-:W-:-:S02]  /*0330*/  @!P3 FMUL R40, R40, 16777216 ;  /* 0x4b8000002828b820 */ /* 0x000fc40000400000 */
[----:B------:R-:W-:Y:S01]  /*0340*/  @P1 FMUL R30, R30, 0.25 ;  /* 0x3e8000001e1e1820 */ /* 0x000fe20000400000 */
[----:B0-----:R-:W0:Y:S03]  /*0350*/  LDC.64 R38, c[0x0][0x218] ;  /* 0x00008600ff267b82 */ /* 0x001e260000000a00 */
[----:B------:R-:W4:Y:S02]  /*0360*/  MUFU.RCP R2, R40 ;  /* 0x0000002800027308 */ /* 0x000f240000001000 */
[----:B------:R-:W-:Y:S01]  /*0370*/  @P2 FMUL R33, R33, 0.25 ;  /* 0x3e80000021212820 */ /* 0x000fe20000400000 */
[----:B------:R-:W-:Y:S01]  /*0380*/  @!P6 FMUL R30, R30, 16777216 ;  /* 0x4b8000001e1ee820 */ /* 0x000fe20000400000 */
[----:B------:R-:W-:Y:S02]  /*0390*/  FSEL R31, R28, 1, P4 ;  /* 0x3f8000001c1f7808 */ /* 0x000fe40002000000 */
[----:B------:R-:W-:Y:S01]  /*03a0*/  @!P0 FMUL R33, R33, 16777216 ;  /* 0x4b80000021218820 */ /* 0x000fe20000400000 */
[----:B------:R-:W-:-:S02]  /*03b0*/  @!P5 FMUL R34, R34, 16777216 ;  /* 0x4b8000002222d820 */ /* 0x000fc40000400000 */
[----:B------:R-:W0:Y:S01]  /*03c0*/  MUFU.RCP R30, R30 ;  /* 0x0000001e001e7308 */ /* 0x000e220000001000 */
[----:B------:R-:W-:Y:S01]  /*03d0*/  @!P3 FMUL R31, R31, 16777216 ;  /* 0x4b8000001f1fb820 */ /* 0x000fe20000400000 */
[----:B-1----:R-:W-:-:S06]  /*03e0*/  FMUL R3, R3, R34 ;  /* 0x0000002203037220 */ /* 0x002fcc0000400000 */
[----:B------:R2:W1:Y:S01]  /*03f0*/  MUFU.RCP R29, R33 ;  /* 0x00000021001d7308 */ /* 0x0004620000001000 */
[----:B----4-:R-:W-:Y:S01]  /*0400*/  FMUL R2, R2, R31 ;  /* 0x0000001f02027220 */ /* 0x010fe20000400000 */
[C---:B------:R-:W-:Y:S02]  /*0410*/  FSEL R34, R28.reuse, 1, P2 ;  /* 0x3f8000001c227808 */ /* 0x040fe40001000000 */
[----:B------:R-:W-:-:S03]  /*0420*/  FSEL R31, R28, 1, P1 ;  /* 0x3f8000001c1f7808 */ /* 0x000fc60000800000 */
[----:B------:R-:W-:Y:S01]  /*0430*/  @!P0 FMUL R34, R34, 16777216 ;  /* 0x4b80000022228820 */ /* 0x000fe20000400000 */
[----:B0-----:R-:W-:-:S04]  /*0440*/  IMAD.WIDE R38, R0, 0x4, R38 ;  /* 0x0000000400267825 */ /* 0x001fc800078e0226 */
[----:B------:R-:W-:Y:S01]  /*0450*/  @!P6 FMUL R31, R31, 16777216 ;  /* 0x4b8000001f1fe820 */ /* 0x000fe20000400000 */
[----:B--2---:R-:W-:-:S03]  /*0460*/  FADD R33, R24, R8 ;  /* 0x0000000818217221 */ /* 0x004fc60000000000 */
[----:B------:R-:W-:Y:S01]  /*0470*/  FMUL R28, R30, R31 ;  /* 0x0000001f1e1c7220 */ /* 0x000fe20000400000 */
[----:B------:R-:W-:Y:S01]  /*0480*/  FADD R31, R26, R10 ;  /* 0x0000000a1a1f7221 */ /* 0x000fe20000000000 */
[----:B-1----:R-:W-:Y:S01]  /*0490*/  FMUL R29, R29, R34 ;  /* 0x000000221d1d7220 */ /* 0x002fe20000400000 */
[----:B------:R-:W-:Y:S01]  /*04a0*/  FADD R34, R25, R9 ;  /* 0x0000000919227221 */ /* 0x000fe20000000000 */
[----:B------:R-:W-:Y:S02]  /*04b0*/  FADD R30, R27, R11 ;  /* 0x0000000b1b1e7221 */ /* 0x000fe40000000000 */
[----:B------:R-:W2:Y:S01]  /*04c0*/  LDG.E.128 R24, desc[UR4][R38.64] ;  /* 0x0000000426187981 */ /* 0x000ea2000c1e1d00 */
[----:B---3--:R-:W-:Y:S01]  /*04d0*/  FADD R35, R14, R18 ;  /* 0x000000120e237221 */ /* 0x008fe20000000000 */
[----:B------:R-:W-:Y:S02]  /*04e0*/  FADD R14, R15, R19 ;  /* 0x000000130f0e7221 */ /* 0x000fe40000000000 */
[----:B------:R0:W3:Y:S01]  /*04f0*/  LDG.E.128 R8, desc[UR4][R38.64+0x800] ;  /* 0x0008000426087981 */ /* 0x0000e2000c1e1d00 */
[----:B------:R-:W-:Y:S01]  /*0500*/  FADD R15, R12, R16 ;  /* 0x000000100c0f7221 */ /* 0x000fe20000000000 */
[----:B------:R-:W-:Y:S01]  /*0510*/  FADD R16, R13, R17 ;  /* 0x000000110d107221 */ /* 0x000fe20000000000 */
[----:B------:R-:W-:-:S03]  /*0520*/  FADD R12, R23, R14 ;  /* 0x0000000e170c7221 */ /* 0x000fc60000000000 */
[----:B------:R-:W-:Y:S02]  /*0530*/  FADD R14, R21, R16 ;  /* 0x00000010150e7221 */ /* 0x000fe40000000000 */
[----:B------:R-:W4:Y:S01]  /*0540*/  LDG.E.128 R16, desc[UR4][R36.64+0x800] ;  /* 0x0008000424107981 */ /* 0x000f22000c1e1d00 */
[----:B-----5:R-:W-:Y:S01]  /*0550*/  FADD R31, R6, R31 ;  /* 0x0000001f061f7221 */ /* 0x020fe20000000000 */
[----:B------:R-:W-:Y:S01]  /*0560*/  FADD R6, R7, R30 ;  /* 0x0000001e07067221 */ /* 0x000fe20000000000 */
[----:B------:R-:W-:Y:S01]  /*0570*/  FADD R34, R5, R34 ;  /* 0x0000002205227221 */ /* 0x000fe20000000000 */
[----:B------:R-:W-:Y:S01]  /*0580*/  FADD R33, R4, R33 ;  /* 0x0000002104217221 */ /* 0x000fe20000000000 */
[----:B0-----:R-:W0:Y:S08]  /*0590*/  LDC.64 R38, c[0x0][0x248] ;  /* 0x00009200ff267b82 */ /* 0x001e300000000a00 */
[----:B------:R-:W1:Y:S01]  /*05a0*/  LDC.64 R4, c[0x0][0x250] ;  /* 0x00009400ff047b82 */ /* 0x000e620000000a00 */
[----:B------:R-:W-:Y:S01]  /*05b0*/  FADD R15, R20, R15 ;  /* 0x0000000f140f7221 */ /* 0x000fe20000000000 */
[----:B------:R-:W-:-:S02]  /*05c0*/  FADD R13, R22, R35 ;  /* 0x00000023160d7221 */ /* 0x000fc40000000000 */
[----:B------:R-:W5:Y:S01]  /*05d0*/  LDG.E.128 R20, desc[UR4][R36.64] ;  /* 0x0000000424147981 */ /* 0x000f62000c1e1d00 */
[----:B--2---:R-:W-:Y:S01]  /*05e0*/  FADD R31, R26, R31 ;  /* 0x0000001f1a1f7221 */ /* 0x004fe20000000000 */
[----:B------:R-:W-:Y:S02]  /*05f0*/  FADD R26, R27, R6 ;  /* 0x000000061b1a7221 */ /* 0x000fe40000000000 */
[----:B------:R-:W2:Y:S01]  /*0600*/  LDC.64 R6, c[0x0][0x238] ;  /* 0x00008e00ff067b82 */ /* 0x000ea20000000a00 */
[----:B------:R-:W-:Y:S01]  /*0610*/  FADD R30, R25, R34 ;  /* 0x00000022191e7221 */ /* 0x000fe20000000000 */
[----:B---3--:R-:W-:Y:S01]  /*0620*/  FADD R25, R8, R15 ;  /* 0x0000000f08197221 */ /* 0x008fe20000000000 */
[----:B------:R-:W-:Y:S01]  /*0630*/  FADD R34, R9, R14 ;  /* 0x0000000e09227221 */ /* 0x000fe20000000000 */
[----:B-1----:R-:W-:-:S04]  /*0640*/  IMAD.WIDE R14, R32, 0x4, R4 ;  /* 0x00000004200e7825 */ /* 0x002fc800078e0204 */
[----:B------:R-:W-:Y:S01]  /*0650*/  FADD R12, R11, R12 ;  /* 0x0000000c0b0c7221 */ /* 0x000fe20000000000 */
[----:B0-----:R-:W-:-:S04]  /*0660*/  IMAD.WIDE R8, R32, 0x4, R38 ;  /* 0x0000000420087825 */ /* 0x001fc800078e0226 */
[----:B------:R-:W-:Y:S01]  /*0670*/  FADD R27, R10, R13 ;  /* 0x0000000d0a1b7221 */ /* 0x000fe20000000000 */
[----:B----4-:R-:W-:Y:S02]  /*0680*/  FADD R19, R19, R12 ;  /* 0x0000000c13137221 */ /* 0x010fe40000000000 */
[----:B------:R-:W3:Y:S04]  /*0690*/  LDG.E.EL.128 R12, desc[UR4][R14.64] ;  /* 0x000000040e0c7981 */ /* 0x000ee8000c2e1d00 */
[----:B------:R-:W3:Y:S01]  /*06a0*/  LDG.E.EL.128 R8, desc[UR4][R8.64] ;  /* 0x0000000408087981 */ /* 0x000ee2000c2e1d00 */
[----:B--2---:R-:W-:-:S06]  /*06b0*/  IMAD.WIDE R6, R32, 0x4, R6 ;  /* 0x0000000420067825 */ /* 0x004fcc00078e0206 */
[----:B------:R-:W2:Y:S01]  /*06c0*/  LDG.E.EL.128 R4, desc[UR4][R6.64] ;  /* 0x0000000406047981 */ /* 0x000ea2000c2e1d00 */
[----:B-----5:R-:W-:Y:S01]  /*06d0*/  FADD R23, R23, R26 ;  /* 0x0000001a17177221 */ /* 0x020fe20000000000 */
[----:B------:R-:W-:Y:S01]  /*06e0*/  FADD R22, R22, R31 ;  /* 0x0000001f16167221 */ /* 0x000fe20000000000 */
[----:B------:R-:W-:Y:S01]  /*06f0*/  FADD R18, R18, R27 ;  /* 0x0000001b12127221 */ /* 0x000fe20000000000 */
[----:B------:R-:W-:Y:S01]  /*0700*/  FADD R21, R21, R30 ;  /* 0x0000001e15157221 */ /* 0x000fe20000000000 */
[----:B------:R-:W-:Y:S01]  /*0710*/  FADD R17, R17, R34 ;  /* 0x0000002211117221 */ /* 0x000fe20000000000 */
[----:B------:R-:W-:Y:S01]  /*0720*/  FADD R33, R24, R33 ;  /* 0x0000002118217221 */ /* 0x000fe20000000000 */
[----:B------:R-:W-:-:S03]  /*0730*/  FADD R16, R16, R25 ;  /* 0x0000001910107221 */ /* 0x000fc60000000000 */
[----:B------:R-:W-:Y:S02]  /*0740*/  FADD R20, R20, R33 ;  /* 0x0000002114147221 */ /* 0x000fe40000000000 */
[----:B------:R-:W-:Y:S04]  /*0750*/  STG.E.128 desc[UR4][R36.64+0x800], R16 ;  /* 0x0008001024007986 */ /* 0x000fe8000c101d04 */
[----:B------:R-:W-:Y:S01]  /*0760*/  STG.E.128 desc[UR4][R36.64], R20 ;  /* 0x0000001424007986 */ /* 0x000fe2000c101d04 */
[C---:B--2---:R-:W-:Y:S01]  /*0770*/  FADD R31, -R7.reuse, R23 ;  /* 0x00000017071f7221 */ /* 0x044fe20000000100 */
[----:B------:R-:W-:-:S03]  /*0780*/  FADD R27, -R7, R19 ;  /* 0x00000013071b7221 */ /* 0x000fc60000000100 */
[C---:B------:R-:W-:Y:S01]  /*0790*/  FMUL R26, R28.reuse, R31 ;  /* 0x0000001f1c1a7220 */ /* 0x040fe20000400000 */
[----:B------:R-:W-:Y:S01]  /*07a0*/  FMUL R28, R28, R27 ;  /* 0x0000001b1c1c7220 */ /* 0x000fe20000400000 */
[C---:B------:R-:W-:Y:S02]  /*07b0*/  FADD R30, -R6.reuse, R22 ;  /* 0x00000016061e7221 */ /* 0x040fe40000000100 */
[C-C-:B---3--:R-:W-:Y:S01]  /*07c0*/  FFMA R7, R11.reuse, R26, R15.reuse ;  /* 0x0000001a0b077223 */ /* 0x148fe2000000000f */
[----:B------:R-:W-:Y:S01]  /*07d0*/  FADD R26, -R6, R18 ;  /* 0x00000012061a7221 */ /* 0x000fe20000000100 */
[----:B------:R-:W-:Y:S01]  /*07e0*/  FFMA R11, R11, R28, R15 ;  /* 0x0000001c0b0b7223 */ /* 0x000fe2000000000f */
[C---:B------:R-:W-:Y:S02]  /*07f0*/  FMUL R15, R29.reuse, R30 ;  /* 0x0000001e1d0f7220 */ /* 0x040fe40000400000 */
[----:B------:R-:W-:Y:S02]  /*0800*/  FMUL R29, R29, R26 ;  /* 0x0000001a1d1d7220 */ /* 0x000fe40000400000 */
[----:B------:R-:W-:-:S02]  /*0810*/  FFMA R6, R10, R15, R14 ;  /* 0x0000000f0a067223 */ /* 0x000fc4000000000e */
[----:B------:R-:W-:Y:S01]  /*0820*/  FFMA R10, R10, R29, R14 ;  /* 0x0000001d0a0a7223 */ /* 0x000fe2000000000e */
[C---:B------:R-:W-:Y:S01]  /*0830*/  FADD R29, -R5.reuse, R21 ;  /* 0x00000015051d7221 */ /* 0x040fe20000000100 */
[----:B------:R-:W-:Y:S01]  /*0840*/  FADD R25, -R5, R17 ;  /* 0x0000001105197221 */ /* 0x000fe20000000100 */
[C---:B------:R-:W-:Y:S01]  /*0850*/  FADD R24, -R4.reuse, R16 ;  /* 0x0000001004187221 */ /* 0x040fe20000000100 */
[----:B------:R-:W-:Y:S01]  /*0860*/  FADD R28, -R4, R20 ;  /* 0x00000014041c7221 */ /* 0x000fe20000000100 */
[C---:B------:R-:W-:Y:S01]  /*0870*/  FMUL R32, R2.reuse, R29 ;  /* 0x0000001d02207220 */ /* 0x040fe20000400000 */
[----:B------:R-:W-:Y:S01]  /*0880*/  FMUL R2, R2, R25 ;  /* 0x0000001902027220 */ /* 0x000fe20000400000 */
[----:B------:R-:W0:Y:S02]  /*0890*/  LDC.64 R14, c[0x0][0x258] ;  /* 0x00009600ff0e7b82 */ /* 0x000e240000000a00 */
[C-C-:B------:R-:W-:Y:S01]  /*08a0*/  FFMA R5, R9.reuse, R32, R13.reuse ;  /* 0x0000002009057223 */ /* 0x140fe2000000000d */
[----:B------:R-:W-:Y:S01]  /*08b0*/  FFMA R9, R9, R2, R13 ;  /* 0x0000000209097223 */ /* 0x000fe2000000000d */
[C---:B------:R-:W-:Y:S01]  /*08c0*/  FMUL R13, R3.reuse, R24 ;  /* 0x00000018030d7220 */ /* 0x040fe20000400000 */
[----:B------:R-:W-:-:S03]  /*08d0*/  FMUL R33, R3, R28 ;  /* 0x0000001c03217220 */ /* 0x000fc60000400000 */
[----:B------:R-:W1:Y:S01]  /*08e0*/  LDC.64 R2, c[0x0][0x260] ;  /* 0x00009800ff027b82 */ /* 0x000e620000000a00 */
[C-C-:B------:R-:W-:Y:S01]  /*08f0*/  FFMA R4, R8.reuse, R33, R12.reuse ;  /* 0x0000002108047223 */ /* 0x140fe2000000000c */
[----:B------:R-:W-:Y:S01]  /*0900*/  FFMA R8, R8, R13, R12 ;  /* 0x0000000d08087223 */ /* 0x000fe2000000000c */
[C---:B------:R-:W-:Y:S02]  /*0910*/  FSETP.GEU.AND P6, PT, R11.reuse, RZ, PT ;  /* 0x000000ff0b00720b */ /* 0x040fe40003fce000 */
[----:B------:R-:W-:Y:S02]  /*0920*/  FSETP.GEU.AND P5, PT, R10, RZ, PT ;  /* 0x000000ff0a00720b */ /* 0x000fe40003fae000 */
[----:B------:R-:W-:Y:S02]  /*0930*/  SEL R11, R11, RZ, P6 ;  /* 0x000000ff0b0b7207 */ /* 0x000fe40003000000 */
[----:B------:R-:W-:Y:S02]  /*0940*/  FSETP.GEU.AND P4, PT, R9, RZ, PT ;  /* 0x000000ff0900720b */ /* 0x000fe40003f8e000 */
[----:B------:R-:W-:-:S02]  /*0950*/  FSETP.GEU.AND P0, PT, R8, RZ, PT ;  /* 0x000000ff0800720b */ /* 0x000fc40003f0e000 */
[----:B------:R-:W-:Y:S02]  /*0960*/  FSETP.GEU.AND P3, PT, R7, RZ, PT ;  /* 0x000000ff0700720b */ /* 0x000fe40003f6e000 */
[----:B------:R-:W-:Y:S02]  /*0970*/  FSETP.GEU.AND P2, PT, R6, RZ, PT ;  /* 0x000000ff0600720b */ /* 0x000fe40003f4e000 */
[----:B------:R-:W-:Y:S02]  /*0980*/  FSETP.GEU.AND P1, PT, R5, RZ, PT ;  /* 0x000000ff0500720b */ /* 0x000fe40003f2e000 */
[----:B------:R-:W-:Y:S01]  /*0990*/  FSETP.GEU.AND P6, PT, R4, RZ, PT ;  /* 0x000000ff0400720b */ /* 0x000fe20003fce000 */
[----:B0-----:R-:W-:Y:S01]  /*09a0*/  IMAD.WIDE R14, R0, 0x4, R14 ;  /* 0x00000004000e7825 */ /* 0x001fe200078e020e */
[----:B------:R-:W-:Y:S02]  /*09b0*/  SEL R10, R10, RZ, P5 ;  /* 0x000000ff0a0a7207 */ /* 0x000fe40002800000 */
[----:B------:R-:W-:Y:S01]  /*09c0*/  SEL R9, R9, RZ, P4 ;  /* 0x000000ff09097207 */ /* 0x000fe20002000000 */
[----:B-1----:R-:W-:Y:S01]  /*09d0*/  IMAD.WIDE R2, R0, 0x4, R2 ;  /* 0x0000000400027825 */ /* 0x002fe200078e0202 */
[----:B------:R-:W-:-:S02]  /*09e0*/  SEL R7, R7, RZ, P3 ;  /* 0x000000ff07077207 */ /* 0x000fc40001800000 */
[----:B------:R-:W-:Y:S02]  /*09f0*/  SEL R6, R6, RZ, P2 ;  /* 0x000000ff06067207 */ /* 0x000fe40001000000 */
[----:B------:R-:W-:Y:S02]  /*0a00*/  SEL R5, R5, RZ, P1 ;  /* 0x000000ff05057207 */ /* 0x000fe40000800000 */
[----:B------:R-:W-:Y:S02]  /*0a10*/  SEL R4, R4, RZ, P6 ;  /* 0x000000ff04047207 */ /* 0x000fe40003000000 */
[----:B------:R-:W-:-:S03]  /*0a20*/  SEL R8, R8, RZ, P0 ;  /* 0x000000ff08087207 */ /* 0x000fc60000000000 */
[----:B------:R-:W-:Y:S04]  /*0a30*/  STG.E.128 desc[UR4][R14.64], R4 ;  /* 0x000000040e007986 */ /* 0x000fe8000c101d04 */
[----:B------:R-:W-:Y:S04]  /*0a40*/  STG.E.128 desc[UR4][R14.64+0x800], R8 ;  /* 0x000800080e007986 */ /* 0x000fe8000c101d04 */
[----:B------:R-:W-:Y:S04]  /*0a50*/  STG.E.128 desc[UR4][R2.64], R28 ;  /* 0x0000001c02007986 */ /* 0x000fe8000c101d04 */
[----:B------:R-:W-:Y:S01]  /*0a60*/  STG.E.128 desc[UR4][R2.64+0x800], R24 ;  /* 0x0008001802007986 */ /* 0x000fe2000c101d04 */
[----:B------:R-:W-:Y:S05]  /*0a70*/  EXIT ;  /* 0x000000000000794d */ /* 0x000fea0003800000 */
.L_x_0:
[----:B------:R-:W-:-:S00]  /*0a80*/  BRA `(.L_x_0) ;  /* 0xfffffffc00fc7947 */ /* 0x000fc0000383ffff */
[----:B------:R-:W-:-:S00]  /*0a90*/  NOP ;  /* 0x0000000000007918 */ /* 0x000fc00000000000 */
        /* <DEDUP_REMOVED lines=14> */
.L_x_1:


//--------------------- .nv.global.init           --------------------------
	.section	.nv.global.init,"aw",@progbits
.nv.global.init:
	.type		_$_str,@object
	.size		_$_str,(_$_str_$_2 - _$_str)
_$_str:
        /*0000*/ 	.byte	0x5f, 0x5f, 0x43, 0x55, 0x44, 0x41, 0x5f, 0x46, 0x54, 0x5a, 0x00
	.type		_$_str_$_2,@object
	.size		_$_str_$_2,(.L_1 - _$_str_$_2)
_$_str_$_2:
        /*000b*/ 	.byte	0x5f, 0x5f, 0x43, 0x55, 0x44, 0x41, 0x5f, 0x50, 0x52, 0x45, 0x43, 0x5f, 0x53, 0x51, 0x52, 0x54
        /*001b*/ 	.byte	0x00
.L_1:


//--------------------- .nv.constant0.triton_poi_fused__native_batch_norm_legit_no_training_add_native_batch_norm_backward_relu_34 --------------------------
	.section	.nv.constant0.triton_poi_fused__native_batch_norm_legit_no_training_add_native_batch_norm_backward_relu_34,"a",@progbits
	.sectionflags	@""
	.align	4
.nv.constant0.triton_poi_fused__native_batch_norm_legit_no_training_add_native_batch_norm_backward_relu_34:
	.zero		620
